//
// Generated by NVIDIA NVVM Compiler
//
// Compiler Build ID: CL-36424714
// Cuda compilation tools, release 13.0, V13.0.88
// Based on NVVM 20.0.0
//

.version 9.0
.target sm_100
.address_size 64

	// .globl	_Z6MatrixPA4_iS0_S0_

.visible .entry _Z6MatrixPA4_iS0_S0_(
	.param .u64 .ptr .align 1 _Z6MatrixPA4_iS0_S0__param_0,
	.param .u64 .ptr .align 1 _Z6MatrixPA4_iS0_S0__param_1,
	.param .u64 .ptr .align 1 _Z6MatrixPA4_iS0_S0__param_2
)
{
	.reg .b32 	%r<6>;
	.reg .b64 	%rd<15>;

	ld.param.u64 	%rd1, [_Z6MatrixPA4_iS0_S0__param_0];
	ld.param.u64 	%rd2, [_Z6MatrixPA4_iS0_S0__param_1];
	ld.param.u64 	%rd3, [_Z6MatrixPA4_iS0_S0__param_2];
	cvta.to.global.u64 	%rd4, %rd3;
	cvta.to.global.u64 	%rd5, %rd2;
	cvta.to.global.u64 	%rd6, %rd1;
	mov.u32 	%r1, %tid.x;
	mov.u32 	%r2, %tid.y;
	mul.wide.u32 	%rd7, %r1, 16;
	add.s64 	%rd8, %rd6, %rd7;
	mul.wide.u32 	%rd9, %r2, 4;
	add.s64 	%rd10, %rd8, %rd9;
	ld.global.u32 	%r3, [%rd10];
	add.s64 	%rd11, %rd5, %rd7;
	add.s64 	%rd12, %rd11, %rd9;
	ld.global.u32 	%r4, [%rd12];
	add.s32 	%r5, %r4, %r3;
	add.s64 	%rd13, %rd4, %rd7;
	add.s64 	%rd14, %rd13, %rd9;
	st.global.u32 	[%rd14], %r5;
	ret;

}


// ===== COMPILED SASS (sm_100) =====

	.target	sm_100

	.elftype	@"ET_EXEC"


//--------------------- .note.nv.tkinfo           --------------------------
	.section	.note.nv.tkinfo,"",@"SHT_NOTE"
	.sectionflags	@"SHF_NOTE_NV_TKINFO"
	.tkinfo
        /*0018*/ 	.word	0x00000002
        /*0030*/ 	.string	""
        /*0030*/ 	.string	"ptxas"
        /*0030*/ 	.string	"Cuda compilation tools, release 13.0, V13.0.88"
        /*0030*/ 	.string	"Build cuda_13.0.r13.0/compiler.36424714_0"
        /*0030*/ 	.string	"-arch sm_100 -m 64 "



//--------------------- .note.nv.cuinfo           --------------------------
	.section	.note.nv.cuinfo,"",@"SHT_NOTE"
	.sectionflags	@"SHF_NOTE_NV_CUINFO"
        /*0018*/ 	.short	0x0002
        /*001a*/ 	.short	0x0064
        /*001c*/ 	.short	0x0082
	.zero		2


//--------------------- .nv.info                  --------------------------
	.section	.nv.info,"",@"SHT_CUDA_INFO"
	.align	4


	//----- nvinfo : EIATTR_REGCOUNT
	.align		4
        /*0000*/ 	.byte	0x04, 0x2f
        /*0002*/ 	.short	(.L_1 - .L_0)
	.align		4
.L_0:
        /*0004*/ 	.word	index@(_Z6MatrixPA4_iS0_S0_)
        /*0008*/ 	.word	0x0000000e


	//----- nvinfo : EIATTR_FRAME_SIZE
	.align		4
.L_1:
        /*000c*/ 	.byte	0x04, 0x11
        /*000e*/ 	.short	(.L_3 - .L_2)
	.align		4
.L_2:
        /*0010*/ 	.word	index@(_Z6MatrixPA4_iS0_S0_)
        /*0014*/ 	.word	0x00000000


	//----- nvinfo : EIATTR_MIN_STACK_SIZE
	.align		4
.L_3:
        /*0018*/ 	.byte	0x04, 0x12
        /*001a*/ 	.short	(.L_5 - .L_4)
	.align		4
.L_4:
        /*001c*/ 	.word	index@(_Z6MatrixPA4_iS0_S0_)
        /*0020*/ 	.word	0x00000000
.L_5:


//--------------------- .nv.compat                --------------------------
	.section	.nv.compat,"",@"SHT_CUDA_COMPAT_INFO"
	.align	4
        /*0000*/ 	.byte	0x02, 0x09, 0x00, 0x00, 0x02, 0x02, 0x01, 0x00, 0x02, 0x05, 0x05, 0x00, 0x03, 0x07, 0x01, 0x01
        /*0010*/ 	.byte	0x02, 0x03, 0x00, 0x00, 0x02, 0x06, 0x01, 0x00, 0x04, 0x0b, 0x08, 0x00, 0x09, 0x00, 0x00, 0x00
        /*0020*/ 	.byte	0x00, 0x00, 0x00, 0x00


//--------------------- .nv.info._Z6MatrixPA4_iS0_S0_ --------------------------
	.section	.nv.info._Z6MatrixPA4_iS0_S0_,"",@"SHT_CUDA_INFO"
	.sectionflags	@""
	.align	4


	//----- nvinfo : EIATTR_CUDA_API_VERSION
	.align		4
        /*0000*/ 	.byte	0x04, 0x37
        /*0002*/ 	.short	(.L_7 - .L_6)
.L_6:
        /*0004*/ 	.word	0x00000082


	//----- nvinfo : EIATTR_KPARAM_INFO
	.align		4
.L_7:
        /*0008*/ 	.byte	0x04, 0x17
        /*000a*/ 	.short	(.L_9 - .L_8)
.L_8:
        /*000c*/ 	.word	0x00000000
        /*0010*/ 	.short	0x0002
        /*0012*/ 	.short	0x0010
        /*0014*/ 	.byte	0x00, 0xf5, 0x21, 0x00


	//----- nvinfo : EIATTR_KPARAM_INFO
	.align		4
.L_9:
        /*0018*/ 	.byte	0x04, 0x17
        /*001a*/ 	.short	(.L_11 - .L_10)
.L_10:
        /*001c*/ 	.word	0x00000000
        /*0020*/ 	.short	0x0001
        /*0022*/ 	.short	0x0008
        /*0024*/ 	.byte	0x00, 0xf5, 0x21, 0x00


	//----- nvinfo : EIATTR_KPARAM_INFO
	.align		4
.L_11:
        /*0028*/ 	.byte	0x04, 0x17
        /*002a*/ 	.short	(.L_13 - .L_12)
.L_12:
        /*002c*/ 	.word	0x00000000
        /*0030*/ 	.short	0x0000
        /*0032*/ 	.short	0x0000
        /*0034*/ 	.byte	0x00, 0xf5, 0x21, 0x00


	//----- nvinfo : EIATTR_SPARSE_MMA_MASK
	.align		4
.L_13:
        /*0038*/ 	.byte	0x03, 0x50
        /*003a*/ 	.short	0x0000


	//----- nvinfo : EIATTR_MAXREG_COUNT
	.align		4
        /*003c*/ 	.byte	0x03, 0x1b
        /*003e*/ 	.short	0x00ff


	//----- nvinfo : EIATTR_MERCURY_ISA_VERSION
	.align		4
        /*0040*/ 	.byte	0x03, 0x5f
        /*0042*/ 	.short	0x0101


	//----- nvinfo : EIATTR_VRC_CTA_INIT_COUNT
	.align		4
        /*0044*/ 	.byte	0x02, 0x4a
	.zero		1
	.zero		1


	//----- nvinfo : EIATTR_EXIT_INSTR_OFFSETS
	.align		4
        /*0048*/ 	.byte	0x04, 0x1c
        /*004a*/ 	.short	(.L_15 - .L_14)


	//   ....[0]....
.L_14:
        /*004c*/ 	.word	0x00000110


	//----- nvinfo : EIATTR_CBANK_PARAM_SIZE
	.align		4
.L_15:
        /*0050*/ 	.byte	0x03, 0x19
        /*0052*/ 	.short	0x0018


	//----- nvinfo : EIATTR_PARAM_CBANK
	.align		4
        /*0054*/ 	.byte	0x04, 0x0a
        /*0056*/ 	.short	(.L_17 - .L_16)
	.align		4
.L_16:
        /*0058*/ 	.word	index@(.nv.constant0._Z6MatrixPA4_iS0_S0_)
        /*005c*/ 	.short	0x0380
        /*005e*/ 	.short	0x0018


	//----- nvinfo : EIATTR_SW_WAR
	.align		4
.L_17:
        /*0060*/ 	.byte	0x04, 0x36
        /*0062*/ 	.short	(.L_19 - .L_18)
.L_18:
        /*0064*/ 	.word	0x00000008
.L_19:


//--------------------- .nv.callgraph             --------------------------
	.section	.nv.callgraph,"",@"SHT_CUDA_CALLGRAPH"
	.align	4
	.sectionentsize	8
	.align		4
        /*0000*/ 	.word	0x00000000
	.align		4
        /*0004*/ 	.word	0xffffffff
	.align		4
        /*0008*/ 	.word	0x00000000
	.align		4
        /*000c*/ 	.word	0xfffffffe
	.align		4
        /*0010*/ 	.word	0x00000000
	.align		4
        /*0014*/ 	.word	0xfffffffd
	.align		4
        /*0018*/ 	.word	0x00000000
	.align		4
        /*001c*/ 	.word	0xfffffffc


//--------------------- .text._Z6MatrixPA4_iS0_S0_ --------------------------
	.section	.text._Z6MatrixPA4_iS0_S0_,"ax",@progbits
	.align	128
        .global         _Z6MatrixPA4_iS0_S0_
        .type           _Z6MatrixPA4_iS0_S0_,@function
        .size           _Z6MatrixPA4_iS0_S0_,(.L_x_1 - _Z6MatrixPA4_iS0_S0_)
        .other          _Z6MatrixPA4_iS0_S0_,@"STO_CUDA_ENTRY STV_DEFAULT"
_Z6MatrixPA4_iS0_S0_:
.text._Z6MatrixPA4_iS0_S0_:
[----:B------:R-:W-:Y:S01]  /*0000*/  LDC R1, c[0x0][0x37c] ;  /* 0x0000df00ff017b82 */ /* 0x000fe20000000800 */
[----:B------:R-:W0:Y:S07]  /*0010*/  S2R R9, SR_TID.X ;  /* 0x0000000000097919 */ /* 0x000e2e0000002100 */
[----:B------:R-:W0:Y:S01]  /*0020*/  LDC.64 R2, c[0x0][0x380] ;  /* 0x0000e000ff027b82 */ /* 0x000e220000000a00 */
[----:B------:R-:W1:Y:S01]  /*0030*/  LDCU.64 UR4, c[0x0][0x358] ;  /* 0x00006b00ff0477ac */ /* 0x000e620008000a00 */
[----:B------:R-:W2:Y:S06]  /*0040*/  S2R R11, SR_TID.Y ;  /* 0x00000000000b7919 */ /* 0x000eac0000002200 */
[----:B------:R-:W3:Y:S08]  /*0050*/  LDC.64 R4, c[0x0][0x388] ;  /* 0x0000e200ff047b82 */ /* 0x000ef00000000a00 */
[----:B------:R-:W4:Y:S01]  /*0060*/  LDC.64 R6, c[0x0][0x390] ;  /* 0x0000e400ff067b82 */ /* 0x000f220000000a00 */
[----:B0-----:R-:W-:-:S04]  /*0070*/  IMAD.WIDE.U32 R2, R9, 0x10, R2 ;  /* 0x0000001009027825 */ /* 0x001fc800078e0002 */
[----:B---3--:R-:W-:-:S04]  /*0080*/  IMAD.WIDE.U32 R4, R9, 0x10, R4 ;  /* 0x0000001009047825 */ /* 0x008fc800078e0004 */
[----:B--2---:R-:W-:-:S04]  /*0090*/  IMAD.WIDE.U32 R2, R11, 0x4, R2 ;  /* 0x000000040b027825 */ /* 0x004fc800078e0002 */
[----:B------:R-:W-:Y:S02]  /*00a0*/  IMAD.WIDE.U32 R4, R11, 0x4, R4 ;  /* 0x000000040b047825 */ /* 0x000fe400078e0004 */
[----:B-1----:R-:W2:Y:S04]  /*00b0*/  LDG.E R2, desc[UR4][R2.64] ;  /* 0x0000000402027981 */ /* 0x002ea8000c1e1900 */
[----:B------:R-:W2:Y:S01]  /*00c0*/  LDG.E R5, desc[UR4][R4.64] ;  /* 0x0000000404057981 */ /* 0x000ea2000c1e1900 */
[----:B----4-:R-:W-:-:S04]  /*00d0*/  IMAD.WIDE.U32 R6, R9, 0x10, R6 ;  /* 0x0000001009067825 */ /* 0x010fc800078e0006 */
[----:B------:R-:W-:Y:S01]  /*00e0*/  IMAD.WIDE.U32 R6, R11, 0x4, R6 ;  /* 0x000000040b067825 */ /* 0x000fe200078e0006 */
[----:B--2---:R-:W-:-:S05]  /*00f0*/  IADD3 R9, PT, PT, R2, R5, RZ ;  /* 0x0000000502097210 */ /* 0x004fca0007ffe0ff */
[----:B------:R-:W-:Y:S01]  /*0100*/  STG.E desc[UR4][R6.64], R9 ;  /* 0x0000000906007986 */ /* 0x000fe2000c101904 */
[----:B------:R-:W-:Y:S05]  /*0110*/  EXIT ;  /* 0x000000000000794d */ /* 0x000fea0003800000 */
.L_x_0:
[----:B------:R-:W-:-:S00]  /*0120*/  BRA `(.L_x_0) ;  /* 0xfffffffc00fc7947 */ /* 0x000fc0000383ffff */
[----:B------:R-:W-:-:S00]  /*0130*/  NOP ;  /* 0x0000000000007918 */ /* 0x000fc00000000000 */
        /* <DEDUP_REMOVED lines=12> */
.L_x_1:


//--------------------- .nv.shared.reserved.0     --------------------------
	.section	.nv.shared.reserved.0,"aw",@nobits
	.weak		__nv_reservedSMEM_offset_0_alias
	.size		__nv_reservedSMEM_offset_0_alias, 0, 64
	.other		__nv_reservedSMEM_offset_0_alias,@"STO_CUDA_RESERVED_SHARED STV_DEFAULT"
__nv_reservedSMEM_offset_0_alias:
	.zero		0
	.zero		64


//--------------------- .nv.constant0._Z6MatrixPA4_iS0_S0_ --------------------------
	.section	.nv.constant0._Z6MatrixPA4_iS0_S0_,"a",@progbits
	.sectionflags	@""
	.align	4
.nv.constant0._Z6MatrixPA4_iS0_S0_:
	.zero		920


//--------------------- SYMBOLS --------------------------

	.type		.nv.reservedSmem.offset0,@object
	.size		.nv.reservedSmem.offset0,0x4
